//
// Generated by NVIDIA NVVM Compiler
//
// Compiler Build ID: CL-36424714
// Cuda compilation tools, release 13.0, V13.0.88
// Based on NVVM 20.0.0
//

.version 9.0
.target sm_100
.address_size 64

	// .globl	_Z19fft16_tensor_kernelPK6float2PS_i
.const .align 4 .b8 cos_table_16[32];
.const .align 4 .b8 sin_table_16[32];
.extern .shared .align 16 .b8 shmem[];

.visible .entry _Z19fft16_tensor_kernelPK6float2PS_i(
	.param .u64 .ptr .align 1 _Z19fft16_tensor_kernelPK6float2PS_i_param_0,
	.param .u64 .ptr .align 1 _Z19fft16_tensor_kernelPK6float2PS_i_param_1,
	.param .u32 _Z19fft16_tensor_kernelPK6float2PS_i_param_2
)
{
	.reg .pred 	%p<7>;
	.reg .b32 	%r<32>;
	.reg .b32 	%f<65>;
	.reg .b64 	%rd<24>;

	ld.param.u64 	%rd1, [_Z19fft16_tensor_kernelPK6float2PS_i_param_0];
	ld.param.u64 	%rd2, [_Z19fft16_tensor_kernelPK6float2PS_i_param_1];
	ld.param.u32 	%r8, [_Z19fft16_tensor_kernelPK6float2PS_i_param_2];
	mov.u32 	%r1, %tid.x;
	mov.u32 	%r2, %tid.y;
	mov.u32 	%r9, %ctaid.x;
	shl.b32 	%r10, %r9, 6;
	add.s32 	%r3, %r10, %r1;
	setp.ge.s32 	%p1, %r3, %r8;
	@%p1 bra 	$L__BB0_11;
	cvta.to.global.u64 	%rd3, %rd1;
	shl.b32 	%r11, %r3, 4;
	add.s32 	%r4, %r11, %r2;
	and.b32  	%r12, %r2, 2;
	shr.u32 	%r13, %r2, 2;
	shl.b32 	%r14, %r2, 2;
	and.b32  	%r15, %r14, 4;
	or.b32  	%r16, %r15, %r12;
	and.b32  	%r17, %r13, 1;
	or.b32  	%r18, %r17, %r16;
	shl.b32 	%r19, %r1, 7;
	mov.u32 	%r20, shmem;
	add.s32 	%r5, %r20, %r19;
	shl.b32 	%r21, %r18, 4;
	and.b32  	%r22, %r2, 8;
	or.b32  	%r23, %r21, %r22;
	add.s32 	%r24, %r5, %r23;
	mul.wide.u32 	%rd4, %r4, 8;
	add.s64 	%rd5, %rd3, %rd4;
	ld.global.v2.f32 	{%f1, %f2}, [%rd5];
	st.shared.v2.f32 	[%r24], {%f1, %f2};
	bar.sync 	0;
	setp.gt.u32 	%p2, %r2, 7;
	shl.b32 	%r25, %r2, 3;
	add.s32 	%r6, %r5, %r25;
	@%p2 bra 	$L__BB0_3;
	mul.wide.u32 	%rd6, %r2, 4;
	mov.u64 	%rd7, cos_table_16;
	add.s64 	%rd8, %rd7, %rd6;
	ld.const.f32 	%f3, [%rd8];
	mov.u64 	%rd9, sin_table_16;
	add.s64 	%rd10, %rd9, %rd6;
	ld.const.f32 	%f4, [%rd10];
	ld.shared.v2.f32 	{%f5, %f6}, [%r6];
	ld.shared.v2.f32 	{%f7, %f8}, [%r6+64];
	mul.f32 	%f9, %f3, %f7;
	mul.f32 	%f10, %f4, %f8;
	sub.f32 	%f11, %f9, %f10;
	mul.f32 	%f12, %f3, %f8;
	fma.rn.f32 	%f13, %f4, %f7, %f12;
	add.f32 	%f14, %f5, %f11;
	add.f32 	%f15, %f6, %f13;
	sub.f32 	%f16, %f5, %f11;
	sub.f32 	%f17, %f6, %f13;
	st.shared.v2.f32 	[%r6], {%f14, %f15};
	st.shared.v2.f32 	[%r6+64], {%f16, %f17};
$L__BB0_3:
	bar.sync 	0;
	and.b32  	%r26, %r2, 1017;
	setp.ne.s32 	%p3, %r26, 0;
	@%p3 bra 	$L__BB0_5;
	ld.const.f32 	%f18, [cos_table_16];
	ld.const.f32 	%f19, [sin_table_16];
	ld.shared.v2.f32 	{%f20, %f21}, [%r6];
	ld.shared.v2.f32 	{%f22, %f23}, [%r6+8];
	mul.f32 	%f24, %f18, %f22;
	mul.f32 	%f25, %f19, %f23;
	sub.f32 	%f26, %f24, %f25;
	mul.f32 	%f27, %f18, %f23;
	fma.rn.f32 	%f28, %f19, %f22, %f27;
	add.f32 	%f29, %f20, %f26;
	add.f32 	%f30, %f21, %f28;
	sub.f32 	%f31, %f20, %f26;
	sub.f32 	%f32, %f21, %f28;
	st.shared.v2.f32 	[%r6], {%f29, %f30};
	st.shared.v2.f32 	[%r6+8], {%f31, %f32};
$L__BB0_5:
	setp.gt.u32 	%p4, %r2, 7;
	bar.sync 	0;
	@%p4 bra 	$L__BB0_8;
	and.b32  	%r7, %r2, 3;
	setp.gt.u32 	%p5, %r7, 1;
	@%p5 bra 	$L__BB0_8;
	and.b32  	%r27, %r2, 4;
	or.b32  	%r28, %r27, %r7;
	shl.b32 	%r29, %r7, 1;
	mul.wide.u32 	%rd11, %r29, 4;
	mov.u64 	%rd12, cos_table_16;
	add.s64 	%rd13, %rd12, %rd11;
	ld.const.f32 	%f33, [%rd13];
	mov.u64 	%rd14, sin_table_16;
	add.s64 	%rd15, %rd14, %rd11;
	ld.const.f32 	%f34, [%rd15];
	shl.b32 	%r30, %r28, 3;
	add.s32 	%r31, %r5, %r30;
	ld.shared.v2.f32 	{%f35, %f36}, [%r31];
	ld.shared.v2.f32 	{%f37, %f38}, [%r31+16];
	mul.f32 	%f39, %f33, %f37;
	mul.f32 	%f40, %f34, %f38;
	sub.f32 	%f41, %f39, %f40;
	mul.f32 	%f42, %f33, %f38;
	fma.rn.f32 	%f43, %f34, %f37, %f42;
	add.f32 	%f44, %f35, %f41;
	add.f32 	%f45, %f36, %f43;
	sub.f32 	%f46, %f35, %f41;
	sub.f32 	%f47, %f36, %f43;
	st.shared.v2.f32 	[%r31], {%f44, %f45};
	st.shared.v2.f32 	[%r31+16], {%f46, %f47};
$L__BB0_8:
	setp.gt.u32 	%p6, %r2, 7;
	bar.sync 	0;
	@%p6 bra 	$L__BB0_10;
	mul.wide.u32 	%rd16, %r2, 4;
	mov.u64 	%rd17, cos_table_16;
	add.s64 	%rd18, %rd17, %rd16;
	ld.const.f32 	%f48, [%rd18];
	mov.u64 	%rd19, sin_table_16;
	add.s64 	%rd20, %rd19, %rd16;
	ld.const.f32 	%f49, [%rd20];
	ld.shared.v2.f32 	{%f50, %f51}, [%r6];
	ld.shared.v2.f32 	{%f52, %f53}, [%r6+64];
	mul.f32 	%f54, %f48, %f52;
	mul.f32 	%f55, %f49, %f53;
	sub.f32 	%f56, %f54, %f55;
	mul.f32 	%f57, %f48, %f53;
	fma.rn.f32 	%f58, %f49, %f52, %f57;
	add.f32 	%f59, %f50, %f56;
	add.f32 	%f60, %f51, %f58;
	sub.f32 	%f61, %f50, %f56;
	sub.f32 	%f62, %f51, %f58;
	st.shared.v2.f32 	[%r6], {%f59, %f60};
	st.shared.v2.f32 	[%r6+64], {%f61, %f62};
$L__BB0_10:
	bar.sync 	0;
	cvta.to.global.u64 	%rd21, %rd2;
	add.s64 	%rd23, %rd21, %rd4;
	ld.shared.v2.f32 	{%f63, %f64}, [%r6];
	st.global.v2.f32 	[%rd23], {%f63, %f64};
$L__BB0_11:
	ret;

}


// ===== COMPILED SASS (sm_100) =====

	.target	sm_100

	.elftype	@"ET_EXEC"


//--------------------- .note.nv.tkinfo           --------------------------
	.section	.note.nv.tkinfo,"",@"SHT_NOTE"
	.sectionflags	@"SHF_NOTE_NV_TKINFO"
	.tkinfo
        /*0018*/ 	.word	0x00000002
        /*0030*/ 	.string	""
        /*0030*/ 	.string	"ptxas"
        /*0030*/ 	.string	"Cuda compilation tools, release 13.0, V13.0.88"
        /*0030*/ 	.string	"Build cuda_13.0.r13.0/compiler.36424714_0"
        /*0030*/ 	.string	"-arch sm_100 -m 64 "



//--------------------- .note.nv.cuinfo           --------------------------
	.section	.note.nv.cuinfo,"",@"SHT_NOTE"
	.sectionflags	@"SHF_NOTE_NV_CUINFO"
        /*0018*/ 	.short	0x0002
        /*001a*/ 	.short	0x0064
        /*001c*/ 	.short	0x0082
	.zero		2


//--------------------- .nv.info                  --------------------------
	.section	.nv.info,"",@"SHT_CUDA_INFO"
	.align	4


	//----- nvinfo : EIATTR_REGCOUNT
	.align		4
        /*0000*/ 	.byte	0x04, 0x2f
        /*0002*/ 	.short	(.L_3 - .L_2)
	.align		4
.L_2:
        /*0004*/ 	.word	index@(_Z19fft16_tensor_kernelPK6float2PS_i)
        /*0008*/ 	.word	0x00000011


	//----- nvinfo : EIATTR_FRAME_SIZE
	.align		4
.L_3:
        /*000c*/ 	.byte	0x04, 0x11
        /*000e*/ 	.short	(.L_5 - .L_4)
	.align		4
.L_4:
        /*0010*/ 	.word	index@(_Z19fft16_tensor_kernelPK6float2PS_i)
        /*0014*/ 	.word	0x00000000


	//----- nvinfo : EIATTR_MIN_STACK_SIZE
	.align		4
.L_5:
        /*0018*/ 	.byte	0x04, 0x12
        /*001a*/ 	.short	(.L_7 - .L_6)
	.align		4
.L_6:
        /*001c*/ 	.word	index@(_Z19fft16_tensor_kernelPK6float2PS_i)
        /*0020*/ 	.word	0x00000000
.L_7:


//--------------------- .nv.compat                --------------------------
	.section	.nv.compat,"",@"SHT_CUDA_COMPAT_INFO"
	.align	4
        /*0000*/ 	.byte	0x02, 0x09, 0x00, 0x00, 0x02, 0x02, 0x01, 0x00, 0x02, 0x05, 0x05, 0x00, 0x03, 0x07, 0x01, 0x01
        /*0010*/ 	.byte	0x02, 0x03, 0x00, 0x00, 0x02, 0x06, 0x01, 0x00, 0x04, 0x0b, 0x08, 0x00, 0x09, 0x00, 0x00, 0x00
        /*0020*/ 	.byte	0x00, 0x00, 0x00, 0x00


//--------------------- .nv.info._Z19fft16_tensor_kernelPK6float2PS_i --------------------------
	.section	.nv.info._Z19fft16_tensor_kernelPK6float2PS_i,"",@"SHT_CUDA_INFO"
	.sectionflags	@""
	.align	4


	//----- nvinfo : EIATTR_CUDA_API_VERSION
	.align		4
        /*0000*/ 	.byte	0x04, 0x37
        /*0002*/ 	.short	(.L_9 - .L_8)
.L_8:
        /*0004*/ 	.word	0x00000082


	//----- nvinfo : EIATTR_KPARAM_INFO
	.align		4
.L_9:
        /*0008*/ 	.byte	0x04, 0x17
        /*000a*/ 	.short	(.L_11 - .L_10)
.L_10:
        /*000c*/ 	.word	0x00000000
        /*0010*/ 	.short	0x0002
        /*0012*/ 	.short	0x0010
        /*0014*/ 	.byte	0x00, 0xf0, 0x11, 0x00


	//----- nvinfo : EIATTR_KPARAM_INFO
	.align		4
.L_11:
        /*0018*/ 	.byte	0x04, 0x17
        /*001a*/ 	.short	(.L_13 - .L_12)
.L_12:
        /*001c*/ 	.word	0x00000000
        /*0020*/ 	.short	0x0001
        /*0022*/ 	.short	0x0008
        /*0024*/ 	.byte	0x00, 0xf5, 0x21, 0x00


	//----- nvinfo : EIATTR_KPARAM_INFO
	.align		4
.L_13:
        /*0028*/ 	.byte	0x04, 0x17
        /*002a*/ 	.short	(.L_15 - .L_14)
.L_14:
        /*002c*/ 	.word	0x00000000
        /*0030*/ 	.short	0x0000
        /*0032*/ 	.short	0x0000
        /*0034*/ 	.byte	0x00, 0xf5, 0x21, 0x00


	//----- nvinfo : EIATTR_SPARSE_MMA_MASK
	.align		4
.L_15:
        /*0038*/ 	.byte	0x03, 0x50
        /*003a*/ 	.short	0x0000


	//----- nvinfo : EIATTR_MAXREG_COUNT
	.align		4
        /*003c*/ 	.byte	0x03, 0x1b
        /*003e*/ 	.short	0x00ff


	//----- nvinfo : EIATTR_NUM_BARRIERS
	.align		4
        /*0040*/ 	.byte	0x02, 0x4c
        /*0042*/ 	.byte	0x01
	.zero		1


	//----- nvinfo : EIATTR_MERCURY_ISA_VERSION
	.align		4
        /*0044*/ 	.byte	0x03, 0x5f
        /*0046*/ 	.short	0x0101


	//----- nvinfo : EIATTR_VRC_CTA_INIT_COUNT
	.align		4
        /*0048*/ 	.byte	0x02, 0x4a
	.zero		1
	.zero		1


	//----- nvinfo : EIATTR_EXIT_INSTR_OFFSETS
	.align		4
        /*004c*/ 	.byte	0x04, 0x1c
        /*004e*/ 	.short	(.L_17 - .L_16)


	//   ....[0]....
.L_16:
        /*0050*/ 	.word	0x00000060


	//   ....[1]....
        /*0054*/ 	.word	0x00000740


	//----- nvinfo : EIATTR_CRS_STACK_SIZE
	.align		4
.L_17:
        /*0058*/ 	.byte	0x04, 0x1e
        /*005a*/ 	.short	(.L_19 - .L_18)
.L_18:
        /*005c*/ 	.word	0x00000000


	//----- nvinfo : EIATTR_CBANK_PARAM_SIZE
	.align		4
.L_19:
        /*0060*/ 	.byte	0x03, 0x19
        /*0062*/ 	.short	0x0014


	//----- nvinfo : EIATTR_PARAM_CBANK
	.align		4
        /*0064*/ 	.byte	0x04, 0x0a
        /*0066*/ 	.short	(.L_21 - .L_20)
	.align		4
.L_20:
        /*0068*/ 	.word	index@(.nv.constant0._Z19fft16_tensor_kernelPK6float2PS_i)
        /*006c*/ 	.short	0x0380
        /*006e*/ 	.short	0x0014


	//----- nvinfo : EIATTR_SW_WAR
	.align		4
.L_21:
        /*0070*/ 	.byte	0x04, 0x36
        /*0072*/ 	.short	(.L_23 - .L_22)
.L_22:
        /*0074*/ 	.word	0x00000008
.L_23:


//--------------------- .nv.callgraph             --------------------------
	.section	.nv.callgraph,"",@"SHT_CUDA_CALLGRAPH"
	.align	4
	.sectionentsize	8
	.align		4
        /*0000*/ 	.word	0x00000000
	.align		4
        /*0004*/ 	.word	0xffffffff
	.align		4
        /*0008*/ 	.word	0x00000000
	.align		4
        /*000c*/ 	.word	0xfffffffe
	.align		4
        /*0010*/ 	.word	0x00000000
	.align		4
        /*0014*/ 	.word	0xfffffffd
	.align		4
        /*0018*/ 	.word	0x00000000
	.align		4
        /*001c*/ 	.word	0xfffffffc


//--------------------- .nv.constant3             --------------------------
	.section	.nv.constant3,"a",@progbits
	.align	4
.nv.constant3:
	.type		cos_table_16,@object
	.size		cos_table_16,(sin_table_16 - cos_table_16)
cos_table_16:
	.zero		32
	.type		sin_table_16,@object
	.size		sin_table_16,(.L_1 - sin_table_16)
sin_table_16:
	.zero		32
.L_1:


//--------------------- .text._Z19fft16_tensor_kernelPK6float2PS_i --------------------------
	.section	.text._Z19fft16_tensor_kernelPK6float2PS_i,"ax",@progbits
	.align	128
        .global         _Z19fft16_tensor_kernelPK6float2PS_i
        .type           _Z19fft16_tensor_kernelPK6float2PS_i,@function
        .size           _Z19fft16_tensor_kernelPK6float2PS_i,(.L_x_9 - _Z19fft16_tensor_kernelPK6float2PS_i)
        .other          _Z19fft16_tensor_kernelPK6float2PS_i,@"STO_CUDA_ENTRY STV_DEFAULT"
_Z19fft16_tensor_kernelPK6float2PS_i:
.text._Z19fft16_tensor_kernelPK6float2PS_i:
[----:B------:R-:W-:Y:S01]  /*0000*/  LDC R1, c[0x0][0x37c] ;  /* 0x0000df00ff017b82 */ /* 0x000fe20000000800 */
[----:B------:R-:W0:Y:S01]  /*0010*/  S2R R10, SR_TID.X ;  /* 0x00000000000a7919 */ /* 0x000e220000002100 */
[----:B------:R-:W1:Y:S01]  /*0020*/  LDCU UR4, c[0x0][0x390] ;  /* 0x00007200ff0477ac */ /* 0x000e620008000800 */
[----:B------:R-:W0:Y:S02]  /*0030*/  S2R R3, SR_CTAID.X ;  /* 0x0000000000037919 */ /* 0x000e240000002500 */
[----:B0-----:R-:W-:-:S04]  /*0040*/  LEA R3, R3, R10, 0x6 ;  /* 0x0000000a03037211 */ /* 0x001fc800078e30ff */
[----:B-1----:R-:W-:-:S13]  /*0050*/  ISETP.GE.AND P0, PT, R3, UR4, PT ;  /* 0x0000000403007c0c */ /* 0x002fda000bf06270 */
[----:B------:R-:W-:Y:S05]  /*0060*/  @P0 EXIT ;  /* 0x000000000000094d */ /* 0x000fea0003800000 */
[----:B------:R-:W0:Y:S01]  /*0070*/  S2R R2, SR_TID.Y ;  /* 0x0000000000027919 */ /* 0x000e220000002200 */
[----:B------:R-:W1:Y:S01]  /*0080*/  LDC.64 R4, c[0x0][0x380] ;  /* 0x0000e000ff047b82 */ /* 0x000e620000000a00 */
[----:B------:R-:W2:Y:S01]  /*0090*/  LDCU.64 UR6, c[0x0][0x358] ;  /* 0x00006b00ff0677ac */ /* 0x000ea20008000a00 */
[----:B0-----:R-:W-:-:S05]  /*00a0*/  LEA R0, R3, R2, 0x4 ;  /* 0x0000000203007211 */ /* 0x001fca00078e20ff */
[----:B-1----:R-:W-:-:S05]  /*00b0*/  IMAD.WIDE.U32 R4, R0, 0x8, R4 ;  /* 0x0000000800047825 */ /* 0x002fca00078e0004 */
[----:B--2---:R0:W2:Y:S01]  /*00c0*/  LDG.E.64 R8, desc[UR6][R4.64] ;  /* 0x0000000604087981 */ /* 0x0040a2000c1e1b00 */
[----:B------:R-:W1:Y:S01]  /*00d0*/  S2UR UR5, SR_CgaCtaId ;  /* 0x00000000000579c3 */ /* 0x000e620000008800 */
[C---:B------:R-:W-:Y:S01]  /*00e0*/  SHF.L.U32 R3, R2.reuse, 0x2, RZ ;  /* 0x0000000202037819 */ /* 0x040fe200000006ff */
[----:B------:R-:W-:Y:S01]  /*00f0*/  UMOV UR4, 0x400 ;  /* 0x0000040000047882 */ /* 0x000fe20000000000 */
[----:B------:R-:W-:Y:S01]  /*0100*/  ISETP.GT.U32.AND P0, PT, R2, 0x7, PT ;  /* 0x000000070200780c */ /* 0x000fe20003f04070 */
[----:B------:R-:W-:Y:S01]  /*0110*/  BSSY.RECONVERGENT B0, `(.L_x_0) ;  /* 0x000001e000007945 */ /* 0x000fe20003800200 */
[----:B------:R-:W-:Y:S02]  /*0120*/  LOP3.LUT R7, R3, 0x4, RZ, 0xc0, !PT ;  /* 0x0000000403077812 */ /* 0x000fe400078ec0ff */
[--C-:B------:R-:W-:Y:S02]  /*0130*/  SHF.R.U32.HI R3, RZ, 0x2, R2.reuse ;  /* 0x00000002ff037819 */ /* 0x100fe40000011602 */
[----:B------:R-:W-:-:S02]  /*0140*/  LOP3.LUT R6, R7, 0x2, R2, 0xf8, !PT ;  /* 0x0000000207067812 */ /* 0x000fc400078ef802 */
[----:B------:R-:W-:Y:S02]  /*0150*/  LOP3.LUT R7, R2, 0x8, RZ, 0xc0, !PT ;  /* 0x0000000802077812 */ /* 0x000fe400078ec0ff */
[----:B------:R-:W-:Y:S02]  /*0160*/  LOP3.LUT R6, R6, 0x1, R3, 0xf8, !PT ;  /* 0x0000000106067812 */ /* 0x000fe400078ef803 */
[----:B------:R-:W-:Y:S02]  /*0170*/  LOP3.LUT P1, RZ, R2, 0x3f9, RZ, 0xc0, !PT ;  /* 0x000003f902ff7812 */ /* 0x000fe4000782c0ff */
[----:B------:R-:W-:Y:S01]  /*0180*/  LEA R6, R6, R7, 0x4 ;  /* 0x0000000706067211 */ /* 0x000fe200078e20ff */
[----:B-1----:R-:W-:-:S06]  /*0190*/  ULEA UR4, UR5, UR4, 0x18 ;  /* 0x0000000405047291 */ /* 0x002fcc000f8ec0ff */
[----:B------:R-:W-:-:S04]  /*01a0*/  LEA R3, R10, UR4, 0x7 ;  /* 0x000000040a037c11 */ /* 0x000fc8000f8e38ff */
[----:B------:R-:W-:Y:S02]  /*01b0*/  IADD3 R6, PT, PT, R3, R6, RZ ;  /* 0x0000000603067210 */ /* 0x000fe40007ffe0ff */
[----:B0-----:R-:W-:-:S03]  /*01c0*/  LEA R4, R2, R3, 0x3 ;  /* 0x0000000302047211 */ /* 0x001fc600078e18ff */
[----:B--2---:R0:W-:Y:S01]  /*01d0*/  STS.64 [R6], R8 ;  /* 0x0000000806007388 */ /* 0x0041e20000000a00 */
[----:B------:R-:W-:Y:S06]  /*01e0*/  BAR.SYNC.DEFER_BLOCKING 0x0 ;  /* 0x0000000000007b1d */ /* 0x000fec0000010000 */
[----:B------:R-:W-:Y:S05]  /*01f0*/  @P0 BRA `(.L_x_1) ;  /* 0x00000000003c0947 */ /* 0x000fea0003800000 */
[----:B------:R-:W-:Y:S01]  /*0200*/  SHF.L.U32 R5, R2, 0x2, RZ ;  /* 0x0000000202057819 */ /* 0x000fe200000006ff */
[----:B------:R-:W1:Y:S03]  /*0210*/  LDS.64 R10, [R4+0x40] ;  /* 0x00004000040a7984 */ /* 0x000e660000000a00 */
[----:B0-----:R-:W1:Y:S01]  /*0220*/  LDC R6, c[0x3][R5] ;  /* 0x00c0000005067b82 */ /* 0x001e620000000800 */
[----:B------:R-:W0:Y:S07]  /*0230*/  LDS.64 R8, [R4] ;  /* 0x0000000004087984 */ /* 0x000e2e0000000a00 */
[----:B------:R-:W2:Y:S01]  /*0240*/  LDC R7, c[0x3][R5+0x20] ;  /* 0x00c0080005077b82 */ /* 0x000ea20000000800 */
[-C--:B-1----:R-:W-:Y:S01]  /*0250*/  FMUL R12, R6, R11.reuse ;  /* 0x0000000b060c7220 */ /* 0x082fe20000400000 */
[----:B--2---:R-:W-:-:S03]  /*0260*/  FMUL R11, R7, R11 ;  /* 0x0000000b070b7220 */ /* 0x004fc60000400000 */
[-C--:B------:R-:W-:Y:S01]  /*0270*/  FFMA R12, R7, R10.reuse, R12 ;  /* 0x0000000a070c7223 */ /* 0x080fe2000000000c */
[----:B------:R-:W-:-:S03]  /*0280*/  FFMA R11, R6, R10, -R11 ;  /* 0x0000000a060b7223 */ /* 0x000fc6000000080b */
[C-C-:B0-----:R-:W-:Y:S01]  /*0290*/  FADD R7, R9.reuse, R12.reuse ;  /* 0x0000000c09077221 */ /* 0x141fe20000000000 */
[----:B------:R-:W-:Y:S01]  /*02a0*/  FADD R9, R9, -R12 ;  /* 0x8000000c09097221 */ /* 0x000fe20000000000 */
[C-C-:B------:R-:W-:Y:S01]  /*02b0*/  FADD R6, R8.reuse, R11.reuse ;  /* 0x0000000b08067221 */ /* 0x140fe20000000000 */
[----:B------:R-:W-:-:S04]  /*02c0*/  FADD R8, R8, -R11 ;  /* 0x8000000b08087221 */ /* 0x000fc80000000000 */
[----:B------:R1:W-:Y:S04]  /*02d0*/  STS.64 [R4], R6 ;  /* 0x0000000604007388 */ /* 0x0003e80000000a00 */
[----:B------:R1:W-:Y:S02]  /*02e0*/  STS.64 [R4+0x40], R8 ;  /* 0x0000400804007388 */ /* 0x0003e40000000a00 */
.L_x_1:
[----:B------:R-:W-:Y:S05]  /*02f0*/  BSYNC.RECONVERGENT B0 ;  /* 0x0000000000007941 */ /* 0x000fea0003800200 */
.L_x_0:
[----:B------:R-:W-:Y:S06]  /*0300*/  BAR.SYNC.DEFER_BLOCKING 0x0 ;  /* 0x0000000000007b1d */ /* 0x000fec0000010000 */
[----:B------:R-:W-:Y:S04]  /*0310*/  BSSY.RECONVERGENT B0, `(.L_x_2) ;  /* 0x0000010000007945 */ /* 0x000fe80003800200 */
[----:B------:R-:W-:Y:S05]  /*0320*/  @P1 BRA `(.L_x_3) ;  /* 0x0000000000381947 */ /* 0x000fea0003800000 */
[----:B01----:R-:W0:Y:S01]  /*0330*/  LDS.64 R8, [R4+0x8] ;  /* 0x0000080004087984 */ /* 0x003e220000000a00 */
[----:B------:R-:W0:Y:S03]  /*0340*/  LDCU UR5, c[0x3][URZ] ;  /* 0x00c00000ff0577ac */ /* 0x000e260008000800 */
[----:B------:R-:W1:Y:S01]  /*0350*/  LDS.64 R6, [R4] ;  /* 0x0000000004067984 */ /* 0x000e620000000a00 */
[----:B------:R-:W2:Y:S01]  /*0360*/  LDCU UR4, c[0x3][0x20] ;  /* 0x00c00400ff0477ac */ /* 0x000ea20008000800 */
[C---:B0-----:R-:W-:Y:S01]  /*0370*/  FMUL R5, R9.reuse, UR5 ;  /* 0x0000000509057c20 */ /* 0x041fe20008400000 */
[----:B--2---:R-:W-:-:S03]  /*0380*/  FMUL R9, R9, UR4 ;  /* 0x0000000409097c20 */ /* 0x004fc60008400000 */
[C---:B------:R-:W-:Y:S01]  /*0390*/  FFMA R10, R8.reuse, UR4, R5 ;  /* 0x00000004080a7c23 */ /* 0x040fe20008000005 */
[----:B------:R-:W-:-:S03]  /*03a0*/  FFMA R9, R8, UR5, -R9 ;  /* 0x0000000508097c23 */ /* 0x000fc60008000809 */
[C-C-:B-1----:R-:W-:Y:S01]  /*03b0*/  FADD R11, R7.reuse, R10.reuse ;  /* 0x0000000a070b7221 */ /* 0x142fe20000000000 */
[----:B------:R-:W-:Y:S01]  /*03c0*/  FADD R7, R7, -R10 ;  /* 0x8000000a07077221 */ /* 0x000fe20000000000 */
[C-C-:B------:R-:W-:Y:S01]  /*03d0*/  FADD R10, R6.reuse, R9.reuse ;  /* 0x00000009060a7221 */ /* 0x140fe20000000000 */
[----:B------:R-:W-:-:S04]  /*03e0*/  FADD R6, R6, -R9 ;  /* 0x8000000906067221 */ /* 0x000fc80000000000 */
[----:B------:R2:W-:Y:S04]  /*03f0*/  STS.64 [R4], R10 ;  /* 0x0000000a04007388 */ /* 0x0005e80000000a00 */
[----:B------:R2:W-:Y:S02]  /*0400*/  STS.64 [R4+0x8], R6 ;  /* 0x0000080604007388 */ /* 0x0005e40000000a00 */
.L_x_3:
[----:B------:R-:W-:Y:S05]  /*0410*/  BSYNC.RECONVERGENT B0 ;  /* 0x0000000000007941 */ /* 0x000fea0003800200 */
.L_x_2:
[----:B------:R-:W-:Y:S06]  /*0420*/  BAR.SYNC.DEFER_BLOCKING 0x0 ;  /* 0x0000000000007b1d */ /* 0x000fec0000010000 */
[----:B------:R-:W-:Y:S04]  /*0430*/  BSSY.RECONVERGENT B0, `(.L_x_4) ;  /* 0x0000018000007945 */ /* 0x000fe80003800200 */
[----:B------:R-:W-:Y:S05]  /*0440*/  @P0 BRA `(.L_x_5) ;  /* 0x0000000000580947 */ /* 0x000fea0003800000 */
[----:B------:R-:W-:-:S04]  /*0450*/  LOP3.LUT R5, R2, 0x3, RZ, 0xc0, !PT ;  /* 0x0000000302057812 */ /* 0x000fc800078ec0ff */
[----:B------:R-:W-:-:S13]  /*0460*/  ISETP.GT.U32.AND P1, PT, R5, 0x1, PT ;  /* 0x000000010500780c */ /* 0x000fda0003f24070 */
[----:B------:R-:W-:Y:S05]  /*0470*/  @P1 BRA `(.L_x_5) ;  /* 0x00000000004c1947 */ /* 0x000fea0003800000 */
[----:B012---:R-:W-:Y:S02]  /*0480*/  SHF.L.U32 R6, R5, 0x1, RZ ;  /* 0x0000000105067819 */ /* 0x007fe400000006ff */
[----:B------:R-:W-:Y:S02]  /*0490*/  LOP3.LUT R5, R2, 0x4, RZ, 0xc0, !PT ;  /* 0x0000000402057812 */ /* 0x000fe400078ec0ff */
[----:B------:R-:W-:Y:S02]  /*04a0*/  SHF.L.U32 R7, R6, 0x2, RZ ;  /* 0x0000000206077819 */ /* 0x000fe400000006ff */
[----:B------:R-:W-:Y:S02]  /*04b0*/  LOP3.LUT R6, R5, 0x3, R2, 0xf8, !PT ;  /* 0x0000000305067812 */ /* 0x000fe400078ef802 */
[----:B------:R-:W0:Y:S02]  /*04c0*/  LDC R5, c[0x3][R7] ;  /* 0x00c0000007057b82 */ /* 0x000e240000000800 */
[----:B------:R-:W-:-:S05]  /*04d0*/  LEA R6, R6, R3, 0x3 ;  /* 0x0000000306067211 */ /* 0x000fca00078e18ff */
[----:B------:R-:W0:Y:S01]  /*04e0*/  LDS.64 R12, [R6+0x10] ;  /* 0x00001000060c7984 */ /* 0x000e220000000a00 */
[----:B------:R-:W1:Y:S03]  /*04f0*/  LDC R8, c[0x3][R7+0x20] ;  /* 0x00c0080007087b82 */ /* 0x000e660000000800 */
[----:B------:R-:W2:Y:S01]  /*0500*/  LDS.64 R10, [R6] ;  /* 0x00000000060a7984 */ /* 0x000ea20000000a00 */
[-C--:B0-----:R-:W-:Y:S01]  /*0510*/  FMUL R3, R5, R13.reuse ;  /* 0x0000000d05037220 */ /* 0x081fe20000400000 */
[----:B-1----:R-:W-:-:S03]  /*0520*/  FMUL R14, R8, R13 ;  /* 0x0000000d080e7220 */ /* 0x002fc60000400000 */
[-C--:B------:R-:W-:Y:S01]  /*0530*/  FFMA R8, R8, R12.reuse, R3 ;  /* 0x0000000c08087223 */ /* 0x080fe20000000003 */
[----:B------:R-:W-:-:S03]  /*0540*/  FFMA R5, R5, R12, -R14 ;  /* 0x0000000c05057223 */ /* 0x000fc6000000080e */
[C-C-:B--2---:R-:W-:Y:S01]  /*0550*/  FADD R9, R11.reuse, R8.reuse ;  /* 0x000000080b097221 */ /* 0x144fe20000000000 */
[----:B------:R-:W-:Y:S01]  /*0560*/  FADD R11, R11, -R8 ;  /* 0x800000080b0b7221 */ /* 0x000fe20000000000 */
[C-C-:B------:R-:W-:Y:S01]  /*0570*/  FADD R8, R10.reuse, R5.reuse ;  /* 0x000000050a087221 */ /* 0x140fe20000000000 */
[----:B------:R-:W-:-:S04]  /*0580*/  FADD R10, R10, -R5 ;  /* 0x800000050a0a7221 */ /* 0x000fc80000000000 */
[----:B------:R3:W-:Y:S04]  /*0590*/  STS.64 [R6], R8 ;  /* 0x0000000806007388 */ /* 0x0007e80000000a00 */
[----:B------:R3:W-:Y:S02]  /*05a0*/  STS.64 [R6+0x10], R10 ;  /* 0x0000100a06007388 */ /* 0x0007e40000000a00 */
.L_x_5:
[----:B------:R-:W-:Y:S05]  /*05b0*/  BSYNC.RECONVERGENT B0 ;  /* 0x0000000000007941 */ /* 0x000fea0003800200 */
.L_x_4:
[----:B------:R-:W-:Y:S06]  /*05c0*/  BAR.SYNC.DEFER_BLOCKING 0x0 ;  /* 0x0000000000007b1d */ /* 0x000fec0000010000 */
[----:B------:R-:W-:Y:S04]  /*05d0*/  BSSY.RECONVERGENT B0, `(.L_x_6) ;  /* 0x0000011000007945 */ /* 0x000fe80003800200 */
[----:B------:R-:W-:Y:S05]  /*05e0*/  @P0 BRA `(.L_x_7) ;  /* 0x00000000003c0947 */ /* 0x000fea0003800000 */
[----:B--23--:R-:W-:Y:S01]  /*05f0*/  SHF.L.U32 R10, R2, 0x2, RZ ;  /* 0x00000002020a7819 */ /* 0x00cfe200000006ff */
[----:B01----:R-:W0:Y:S03]  /*0600*/  LDS.64 R6, [R4+0x40] ;  /* 0x0000400004067984 */ /* 0x003e260000000a00 */
[----:B------:R-:W0:Y:S01]  /*0610*/  LDC R12, c[0x3][R10] ;  /* 0x00c000000a0c7b82 */ /* 0x000e220000000800 */
[----:B------:R-:W1:Y:S07]  /*0620*/  LDS.64 R2, [R4] ;  /* 0x0000000004027984 */ /* 0x000e6e0000000a00 */
[----:B------:R-:W2:Y:S01]  /*0630*/  LDC R8, c[0x3][R10+0x20] ;  /* 0x00c008000a087b82 */ /* 0x000ea20000000800 */
[-C--:B0-----:R-:W-:Y:S01]  /*0640*/  FMUL R5, R12, R7.reuse ;  /* 0x000000070c057220 */ /* 0x081fe20000400000 */
[----:B--2---:R-:W-:-:S03]  /*0650*/  FMUL R7, R8, R7 ;  /* 0x0000000708077220 */ /* 0x004fc60000400000 */
[-C--:B------:R-:W-:Y:S01]  /*0660*/  FFMA R8, R8, R6.reuse, R5 ;  /* 0x0000000608087223 */ /* 0x080fe20000000005 */
[----:B------:R-:W-:-:S03]  /*0670*/  FFMA R7, R12, R6, -R7 ;  /* 0x000000060c077223 */ /* 0x000fc60000000807 */
[C-C-:B-1----:R-:W-:Y:S01]  /*0680*/  FADD R9, R3.reuse, R8.reuse ;  /* 0x0000000803097221 */ /* 0x142fe20000000000 */
[----:B------:R-:W-:Y:S01]  /*0690*/  FADD R3, R3, -R8 ;  /* 0x8000000803037221 */ /* 0x000fe20000000000 */
[C-C-:B------:R-:W-:Y:S01]  /*06a0*/  FADD R8, R2.reuse, R7.reuse ;  /* 0x0000000702087221 */ /* 0x140fe20000000000 */
[----:B------:R-:W-:-:S04]  /*06b0*/  FADD R2, R2, -R7 ;  /* 0x8000000702027221 */ /* 0x000fc80000000000 */
[----:B------:R4:W-:Y:S04]  /*06c0*/  STS.64 [R4], R8 ;  /* 0x0000000804007388 */ /* 0x0009e80000000a00 */
[----:B------:R4:W-:Y:S02]  /*06d0*/  STS.64 [R4+0x40], R2 ;  /* 0x0000400204007388 */ /* 0x0009e40000000a00 */
.L_x_7:
[----:B------:R-:W-:Y:S05]  /*06e0*/  BSYNC.RECONVERGENT B0 ;  /* 0x0000000000007941 */ /* 0x000fea0003800200 */
.L_x_6:
[----:B------:R-:W-:Y:S08]  /*06f0*/  BAR.SYNC.DEFER_BLOCKING 0x0 ;  /* 0x0000000000007b1d */ /* 0x000ff00000010000 */
[----:B----4-:R-:W4:Y:S01]  /*0700*/  LDC.64 R2, c[0x0][0x388] ;  /* 0x0000e200ff027b82 */ /* 0x010f220000000a00 */
[----:B-12---:R-:W1:Y:S01]  /*0710*/  LDS.64 R4, [R4] ;  /* 0x0000000004047984 */ /* 0x006e620000000a00 */
[----:B----4-:R-:W-:-:S05]  /*0720*/  IMAD.WIDE.U32 R2, R0, 0x8, R2 ;  /* 0x0000000800027825 */ /* 0x010fca00078e0002 */
[----:B-1----:R-:W-:Y:S01]  /*0730*/  STG.E.64 desc[UR6][R2.64], R4 ;  /* 0x0000000402007986 */ /* 0x002fe2000c101b06 */
[----:B------:R-:W-:Y:S05]  /*0740*/  EXIT ;  /* 0x000000000000794d */ /* 0x000fea0003800000 */
.L_x_8:
[----:B------:R-:W-:-:S00]  /*0750*/  BRA `(.L_x_8) ;  /* 0xfffffffc00fc7947 */ /* 0x000fc0000383ffff */
[----:B------:R-:W-:-:S00]  /*0760*/  NOP ;  /* 0x0000000000007918 */ /* 0x000fc00000000000 */
        /* <DEDUP_REMOVED lines=9> */
.L_x_9:


//--------------------- .nv.shared._Z19fft16_tensor_kernelPK6float2PS_i --------------------------
	.section	.nv.shared._Z19fft16_tensor_kernelPK6float2PS_i,"aw",@nobits
	.sectionflags	@""
	.align	16
	.zero		1024


//--------------------- .nv.shared.reserved.0     --------------------------
	.section	.nv.shared.reserved.0,"aw",@nobits
	.weak		__nv_reservedSMEM_offset_0_alias
	.size		__nv_reservedSMEM_offset_0_alias, 0, 64
	.other		__nv_reservedSMEM_offset_0_alias,@"STO_CUDA_RESERVED_SHARED STV_DEFAULT"
__nv_reservedSMEM_offset_0_alias:
	.zero		0
	.zero		64


//--------------------- .nv.constant0._Z19fft16_tensor_kernelPK6float2PS_i --------------------------
	.section	.nv.constant0._Z19fft16_tensor_kernelPK6float2PS_i,"a",@progbits
	.sectionflags	@""
	.align	4
.nv.constant0._Z19fft16_tensor_kernelPK6float2PS_i:
	.zero		916


//--------------------- SYMBOLS --------------------------

	.type		.nv.reservedSmem.offset0,@object
	.size		.nv.reservedSmem.offset0,0x4
	.type		.nv.reservedSmem.cap,@object
	.size		.nv.reservedSmem.cap,0x4
